//
// Generated by NVIDIA NVVM Compiler
//
// Compiler Build ID: CL-36424714
// Cuda compilation tools, release 13.0, V13.0.88
// Based on NVVM 20.0.0
//

.version 9.0
.target sm_100
.address_size 64

	// .globl	_Z19naiveMatrixMultiplyPKfS0_Pfiii

.visible .entry _Z19naiveMatrixMultiplyPKfS0_Pfiii(
	.param .u64 .ptr .align 1 _Z19naiveMatrixMultiplyPKfS0_Pfiii_param_0,
	.param .u64 .ptr .align 1 _Z19naiveMatrixMultiplyPKfS0_Pfiii_param_1,
	.param .u64 .ptr .align 1 _Z19naiveMatrixMultiplyPKfS0_Pfiii_param_2,
	.param .u32 _Z19naiveMatrixMultiplyPKfS0_Pfiii_param_3,
	.param .u32 _Z19naiveMatrixMultiplyPKfS0_Pfiii_param_4,
	.param .u32 _Z19naiveMatrixMultiplyPKfS0_Pfiii_param_5
)
{
	.reg .pred 	%p<13>;
	.reg .b32 	%r<41>;
	.reg .b32 	%f<68>;
	.reg .b64 	%rd<53>;

	ld.param.u64 	%rd7, [_Z19naiveMatrixMultiplyPKfS0_Pfiii_param_0];
	ld.param.u64 	%rd8, [_Z19naiveMatrixMultiplyPKfS0_Pfiii_param_1];
	ld.param.u64 	%rd6, [_Z19naiveMatrixMultiplyPKfS0_Pfiii_param_2];
	ld.param.u32 	%r20, [_Z19naiveMatrixMultiplyPKfS0_Pfiii_param_3];
	ld.param.u32 	%r18, [_Z19naiveMatrixMultiplyPKfS0_Pfiii_param_4];
	ld.param.u32 	%r19, [_Z19naiveMatrixMultiplyPKfS0_Pfiii_param_5];
	cvta.to.global.u64 	%rd1, %rd8;
	cvta.to.global.u64 	%rd2, %rd7;
	mov.u32 	%r21, %ntid.y;
	mov.u32 	%r22, %ctaid.y;
	mov.u32 	%r23, %tid.y;
	mad.lo.s32 	%r1, %r21, %r22, %r23;
	mov.u32 	%r24, %ntid.x;
	mov.u32 	%r25, %ctaid.x;
	mov.u32 	%r26, %tid.x;
	mad.lo.s32 	%r2, %r24, %r25, %r26;
	setp.ge.s32 	%p1, %r1, %r20;
	setp.ge.s32 	%p2, %r2, %r19;
	or.pred  	%p3, %p1, %p2;
	@%p3 bra 	$L__BB0_14;
	setp.lt.s32 	%p4, %r18, 1;
	mov.f32 	%f67, 0f00000000;
	@%p4 bra 	$L__BB0_13;
	mul.lo.s32 	%r3, %r18, %r1;
	and.b32  	%r4, %r18, 7;
	setp.lt.u32 	%p5, %r18, 8;
	mov.f32 	%f67, 0f00000000;
	mov.b32 	%r39, 0;
	@%p5 bra 	$L__BB0_5;
	and.b32  	%r39, %r18, 2147483640;
	neg.s32 	%r37, %r39;
	shl.b32 	%r7, %r19, 3;
	mul.wide.u32 	%rd9, %r3, 4;
	add.s64 	%rd10, %rd9, %rd2;
	add.s64 	%rd52, %rd10, 16;
	mov.f32 	%f67, 0f00000000;
	mul.wide.s32 	%rd13, %r19, 4;
	mov.u32 	%r36, %r2;
$L__BB0_4:
	.pragma "nounroll";
	ld.global.f32 	%f17, [%rd52+-16];
	mul.wide.s32 	%rd11, %r36, 4;
	add.s64 	%rd12, %rd1, %rd11;
	ld.global.f32 	%f18, [%rd12];
	fma.rn.f32 	%f19, %f17, %f18, %f67;
	ld.global.f32 	%f20, [%rd52+-12];
	add.s64 	%rd14, %rd12, %rd13;
	ld.global.f32 	%f21, [%rd14];
	fma.rn.f32 	%f22, %f20, %f21, %f19;
	ld.global.f32 	%f23, [%rd52+-8];
	add.s64 	%rd15, %rd14, %rd13;
	ld.global.f32 	%f24, [%rd15];
	fma.rn.f32 	%f25, %f23, %f24, %f22;
	ld.global.f32 	%f26, [%rd52+-4];
	add.s64 	%rd16, %rd15, %rd13;
	ld.global.f32 	%f27, [%rd16];
	fma.rn.f32 	%f28, %f26, %f27, %f25;
	ld.global.f32 	%f29, [%rd52];
	add.s64 	%rd17, %rd16, %rd13;
	ld.global.f32 	%f30, [%rd17];
	fma.rn.f32 	%f31, %f29, %f30, %f28;
	ld.global.f32 	%f32, [%rd52+4];
	add.s64 	%rd18, %rd17, %rd13;
	ld.global.f32 	%f33, [%rd18];
	fma.rn.f32 	%f34, %f32, %f33, %f31;
	ld.global.f32 	%f35, [%rd52+8];
	add.s64 	%rd19, %rd18, %rd13;
	ld.global.f32 	%f36, [%rd19];
	fma.rn.f32 	%f37, %f35, %f36, %f34;
	ld.global.f32 	%f38, [%rd52+12];
	add.s64 	%rd20, %rd19, %rd13;
	ld.global.f32 	%f39, [%rd20];
	fma.rn.f32 	%f67, %f38, %f39, %f37;
	add.s32 	%r37, %r37, 8;
	add.s32 	%r36, %r36, %r7;
	add.s64 	%rd52, %rd52, 32;
	setp.ne.s32 	%p6, %r37, 0;
	@%p6 bra 	$L__BB0_4;
$L__BB0_5:
	setp.eq.s32 	%p7, %r4, 0;
	@%p7 bra 	$L__BB0_13;
	and.b32  	%r13, %r18, 3;
	setp.lt.u32 	%p8, %r4, 4;
	@%p8 bra 	$L__BB0_8;
	add.s32 	%r28, %r39, %r3;
	mul.wide.u32 	%rd21, %r28, 4;
	add.s64 	%rd22, %rd2, %rd21;
	ld.global.f32 	%f41, [%rd22];
	mad.lo.s32 	%r29, %r39, %r19, %r2;
	mul.wide.s32 	%rd23, %r29, 4;
	add.s64 	%rd24, %rd1, %rd23;
	ld.global.f32 	%f42, [%rd24];
	fma.rn.f32 	%f43, %f41, %f42, %f67;
	cvt.u64.u32 	%rd25, %r3;
	cvt.u64.u32 	%rd26, %r39;
	add.s64 	%rd27, %rd26, %rd25;
	shl.b64 	%rd28, %rd27, 2;
	add.s64 	%rd29, %rd2, %rd28;
	ld.global.f32 	%f44, [%rd29+4];
	mul.wide.s32 	%rd30, %r19, 4;
	add.s64 	%rd31, %rd24, %rd30;
	ld.global.f32 	%f45, [%rd31];
	fma.rn.f32 	%f46, %f44, %f45, %f43;
	ld.global.f32 	%f47, [%rd29+8];
	add.s64 	%rd32, %rd31, %rd30;
	ld.global.f32 	%f48, [%rd32];
	fma.rn.f32 	%f49, %f47, %f48, %f46;
	ld.global.f32 	%f50, [%rd29+12];
	add.s64 	%rd33, %rd32, %rd30;
	ld.global.f32 	%f51, [%rd33];
	fma.rn.f32 	%f67, %f50, %f51, %f49;
	add.s32 	%r39, %r39, 4;
$L__BB0_8:
	setp.eq.s32 	%p9, %r13, 0;
	@%p9 bra 	$L__BB0_13;
	setp.eq.s32 	%p10, %r13, 1;
	@%p10 bra 	$L__BB0_11;
	add.s32 	%r30, %r39, %r3;
	mul.wide.u32 	%rd34, %r30, 4;
	add.s64 	%rd35, %rd2, %rd34;
	ld.global.f32 	%f53, [%rd35];
	mad.lo.s32 	%r31, %r39, %r19, %r2;
	mul.wide.s32 	%rd36, %r31, 4;
	add.s64 	%rd37, %rd1, %rd36;
	ld.global.f32 	%f54, [%rd37];
	fma.rn.f32 	%f55, %f53, %f54, %f67;
	cvt.u64.u32 	%rd38, %r3;
	cvt.u64.u32 	%rd39, %r39;
	add.s64 	%rd40, %rd39, %rd38;
	shl.b64 	%rd41, %rd40, 2;
	add.s64 	%rd42, %rd2, %rd41;
	ld.global.f32 	%f56, [%rd42+4];
	mul.wide.s32 	%rd43, %r19, 4;
	add.s64 	%rd44, %rd37, %rd43;
	ld.global.f32 	%f57, [%rd44];
	fma.rn.f32 	%f67, %f56, %f57, %f55;
	add.s32 	%r39, %r39, 2;
$L__BB0_11:
	and.b32  	%r32, %r18, 1;
	setp.eq.b32 	%p11, %r32, 1;
	not.pred 	%p12, %p11;
	@%p12 bra 	$L__BB0_13;
	add.s32 	%r33, %r39, %r3;
	mul.wide.u32 	%rd45, %r33, 4;
	add.s64 	%rd46, %rd2, %rd45;
	ld.global.f32 	%f58, [%rd46];
	mad.lo.s32 	%r34, %r39, %r19, %r2;
	mul.wide.s32 	%rd47, %r34, 4;
	add.s64 	%rd48, %rd1, %rd47;
	ld.global.f32 	%f59, [%rd48];
	fma.rn.f32 	%f67, %f58, %f59, %f67;
$L__BB0_13:
	mad.lo.s32 	%r35, %r19, %r1, %r2;
	cvta.to.global.u64 	%rd49, %rd6;
	mul.wide.s32 	%rd50, %r35, 4;
	add.s64 	%rd51, %rd49, %rd50;
	st.global.f32 	[%rd51], %f67;
$L__BB0_14:
	ret;

}


// ===== COMPILED SASS (sm_100) =====

	.target	sm_100

	.elftype	@"ET_EXEC"


//--------------------- .note.nv.tkinfo           --------------------------
	.section	.note.nv.tkinfo,"",@"SHT_NOTE"
	.sectionflags	@"SHF_NOTE_NV_TKINFO"
	.tkinfo
        /*0018*/ 	.word	0x00000002
        /*0030*/ 	.string	""
        /*0030*/ 	.string	"ptxas"
        /*0030*/ 	.string	"Cuda compilation tools, release 13.0, V13.0.88"
        /*0030*/ 	.string	"Build cuda_13.0.r13.0/compiler.36424714_0"
        /*0030*/ 	.string	"-arch sm_100 -m 64 "



//--------------------- .note.nv.cuinfo           --------------------------
	.section	.note.nv.cuinfo,"",@"SHT_NOTE"
	.sectionflags	@"SHF_NOTE_NV_CUINFO"
        /*0018*/ 	.short	0x0002
        /*001a*/ 	.short	0x0064
        /*001c*/ 	.short	0x0082
	.zero		2


//--------------------- .nv.info                  --------------------------
	.section	.nv.info,"",@"SHT_CUDA_INFO"
	.align	4


	//----- nvinfo : EIATTR_REGCOUNT
	.align		4
        /*0000*/ 	.byte	0x04, 0x2f
        /*0002*/ 	.short	(.L_1 - .L_0)
	.align		4
.L_0:
        /*0004*/ 	.word	index@(_Z19naiveMatrixMultiplyPKfS0_Pfiii)
        /*0008*/ 	.word	0x00000020


	//----- nvinfo : EIATTR_FRAME_SIZE
	.align		4
.L_1:
        /*000c*/ 	.byte	0x04, 0x11
        /*000e*/ 	.short	(.L_3 - .L_2)
	.align		4
.L_2:
        /*0010*/ 	.word	index@(_Z19naiveMatrixMultiplyPKfS0_Pfiii)
        /*0014*/ 	.word	0x00000000


	//----- nvinfo : EIATTR_MIN_STACK_SIZE
	.align		4
.L_3:
        /*0018*/ 	.byte	0x04, 0x12
        /*001a*/ 	.short	(.L_5 - .L_4)
	.align		4
.L_4:
        /*001c*/ 	.word	index@(_Z19naiveMatrixMultiplyPKfS0_Pfiii)
        /*0020*/ 	.word	0x00000000
.L_5:


//--------------------- .nv.compat                --------------------------
	.section	.nv.compat,"",@"SHT_CUDA_COMPAT_INFO"
	.align	4
        /*0000*/ 	.byte	0x02, 0x09, 0x00, 0x00, 0x02, 0x02, 0x01, 0x00, 0x02, 0x05, 0x05, 0x00, 0x03, 0x07, 0x01, 0x01
        /*0010*/ 	.byte	0x02, 0x03, 0x00, 0x00, 0x02, 0x06, 0x01, 0x00, 0x04, 0x0b, 0x08, 0x00, 0x09, 0x00, 0x00, 0x00
        /*0020*/ 	.byte	0x00, 0x00, 0x00, 0x00


//--------------------- .nv.info._Z19naiveMatrixMultiplyPKfS0_Pfiii --------------------------
	.section	.nv.info._Z19naiveMatrixMultiplyPKfS0_Pfiii,"",@"SHT_CUDA_INFO"
	.sectionflags	@""
	.align	4


	//----- nvinfo : EIATTR_CUDA_API_VERSION
	.align		4
        /*0000*/ 	.byte	0x04, 0x37
        /*0002*/ 	.short	(.L_7 - .L_6)
.L_6:
        /*0004*/ 	.word	0x00000082


	//----- nvinfo : EIATTR_KPARAM_INFO
	.align		4
.L_7:
        /*0008*/ 	.byte	0x04, 0x17
        /*000a*/ 	.short	(.L_9 - .L_8)
.L_8:
        /*000c*/ 	.word	0x00000000
        /*0010*/ 	.short	0x0005
        /*0012*/ 	.short	0x0020
        /*0014*/ 	.byte	0x00, 0xf0, 0x11, 0x00


	//----- nvinfo : EIATTR_KPARAM_INFO
	.align		4
.L_9:
        /*0018*/ 	.byte	0x04, 0x17
        /*001a*/ 	.short	(.L_11 - .L_10)
.L_10:
        /*001c*/ 	.word	0x00000000
        /*0020*/ 	.short	0x0004
        /*0022*/ 	.short	0x001c
        /*0024*/ 	.byte	0x00, 0xf0, 0x11, 0x00


	//----- nvinfo : EIATTR_KPARAM_INFO
	.align		4
.L_11:
        /*0028*/ 	.byte	0x04, 0x17
        /*002a*/ 	.short	(.L_13 - .L_12)
.L_12:
        /*002c*/ 	.word	0x00000000
        /*0030*/ 	.short	0x0003
        /*0032*/ 	.short	0x0018
        /*0034*/ 	.byte	0x00, 0xf0, 0x11, 0x00


	//----- nvinfo : EIATTR_KPARAM_INFO
	.align		4
.L_13:
        /*0038*/ 	.byte	0x04, 0x17
        /*003a*/ 	.short	(.L_15 - .L_14)
.L_14:
        /*003c*/ 	.word	0x00000000
        /*0040*/ 	.short	0x0002
        /*0042*/ 	.short	0x0010
        /*0044*/ 	.byte	0x00, 0xf5, 0x21, 0x00


	//----- nvinfo : EIATTR_KPARAM_INFO
	.align		4
.L_15:
        /*0048*/ 	.byte	0x04, 0x17
        /*004a*/ 	.short	(.L_17 - .L_16)
.L_16:
        /*004c*/ 	.word	0x00000000
        /*0050*/ 	.short	0x0001
        /*0052*/ 	.short	0x0008
        /*0054*/ 	.byte	0x00, 0xf5, 0x21, 0x00


	//----- nvinfo : EIATTR_KPARAM_INFO
	.align		4
.L_17:
        /*0058*/ 	.byte	0x04, 0x17
        /*005a*/ 	.short	(.L_19 - .L_18)
.L_18:
        /*005c*/ 	.word	0x00000000
        /*0060*/ 	.short	0x0000
        /*0062*/ 	.short	0x0000
        /*0064*/ 	.byte	0x00, 0xf5, 0x21, 0x00


	//----- nvinfo : EIATTR_SPARSE_MMA_MASK
	.align		4
.L_19:
        /*0068*/ 	.byte	0x03, 0x50
        /*006a*/ 	.short	0x0000


	//----- nvinfo : EIATTR_MAXREG_COUNT
	.align		4
        /*006c*/ 	.byte	0x03, 0x1b
        /*006e*/ 	.short	0x00ff


	//----- nvinfo : EIATTR_MERCURY_ISA_VERSION
	.align		4
        /*0070*/ 	.byte	0x03, 0x5f
        /*0072*/ 	.short	0x0101


	//----- nvinfo : EIATTR_VRC_CTA_INIT_COUNT
	.align		4
        /*0074*/ 	.byte	0x02, 0x4a
	.zero		1
	.zero		1


	//----- nvinfo : EIATTR_EXIT_INSTR_OFFSETS
	.align		4
        /*0078*/ 	.byte	0x04, 0x1c
        /*007a*/ 	.short	(.L_21 - .L_20)


	//   ....[0]....
.L_20:
        /*007c*/ 	.word	0x000000d0


	//   ....[1]....
        /*0080*/ 	.word	0x000008f0


	//----- nvinfo : EIATTR_CBANK_PARAM_SIZE
	.align		4
.L_21:
        /*0084*/ 	.byte	0x03, 0x19
        /*0086*/ 	.short	0x0024


	//----- nvinfo : EIATTR_PARAM_CBANK
	.align		4
        /*0088*/ 	.byte	0x04, 0x0a
        /*008a*/ 	.short	(.L_23 - .L_22)
	.align		4
.L_22:
        /*008c*/ 	.word	index@(.nv.constant0._Z19naiveMatrixMultiplyPKfS0_Pfiii)
        /*0090*/ 	.short	0x0380
        /*0092*/ 	.short	0x0024


	//----- nvinfo : EIATTR_SW_WAR
	.align		4
.L_23:
        /*0094*/ 	.byte	0x04, 0x36
        /*0096*/ 	.short	(.L_25 - .L_24)
.L_24:
        /*0098*/ 	.word	0x00000008
.L_25:


//--------------------- .nv.callgraph             --------------------------
	.section	.nv.callgraph,"",@"SHT_CUDA_CALLGRAPH"
	.align	4
	.sectionentsize	8
	.align		4
        /*0000*/ 	.word	0x00000000
	.align		4
        /*0004*/ 	.word	0xffffffff
	.align		4
        /*0008*/ 	.word	0x00000000
	.align		4
        /*000c*/ 	.word	0xfffffffe
	.align		4
        /*0010*/ 	.word	0x00000000
	.align		4
        /*0014*/ 	.word	0xfffffffd
	.align		4
        /*0018*/ 	.word	0x00000000
	.align		4
        /*001c*/ 	.word	0xfffffffc


//--------------------- .text._Z19naiveMatrixMultiplyPKfS0_Pfiii --------------------------
	.section	.text._Z19naiveMatrixMultiplyPKfS0_Pfiii,"ax",@progbits
	.align	128
        .global         _Z19naiveMatrixMultiplyPKfS0_Pfiii
        .type           _Z19naiveMatrixMultiplyPKfS0_Pfiii,@function
        .size           _Z19naiveMatrixMultiplyPKfS0_Pfiii,(.L_x_5 - _Z19naiveMatrixMultiplyPKfS0_Pfiii)
        .other          _Z19naiveMatrixMultiplyPKfS0_Pfiii,@"STO_CUDA_ENTRY STV_DEFAULT"
_Z19naiveMatrixMultiplyPKfS0_Pfiii:
.text._Z19naiveMatrixMultiplyPKfS0_Pfiii:
[----:B------:R-:W-:Y:S01]  /*0000*/  LDC R1, c[0x0][0x37c] ;  /* 0x0000df00ff017b82 */ /* 0x000fe20000000800 */
[----:B------:R-:W0:Y:S01]  /*0010*/  S2R R0, SR_CTAID.X ;  /* 0x0000000000007919 */ /* 0x000e220000002500 */
[----:B------:R-:W1:Y:S06]  /*0020*/  LDCU UR4, c[0x0][0x364] ;  /* 0x00006c80ff0477ac */ /* 0x000e6c0008000800 */
[----:B------:R-:W2:Y:S01]  /*0030*/  LDC R17, c[0x0][0x3a0] ;  /* 0x0000e800ff117b82 */ /* 0x000ea20000000800 */
[----:B------:R-:W0:Y:S01]  /*0040*/  S2R R5, SR_TID.X ;  /* 0x0000000000057919 */ /* 0x000e220000002100 */
[----:B------:R-:W0:Y:S01]  /*0050*/  LDCU UR5, c[0x0][0x360] ;  /* 0x00006c00ff0577ac */ /* 0x000e220008000800 */
[----:B------:R-:W1:Y:S01]  /*0060*/  S2R R16, SR_CTAID.Y ;  /* 0x0000000000107919 */ /* 0x000e620000002600 */
[----:B------:R-:W3:Y:S01]  /*0070*/  LDCU UR6, c[0x0][0x398] ;  /* 0x00007300ff0677ac */ /* 0x000ee20008000800 */
[----:B------:R-:W1:Y:S01]  /*0080*/  S2R R3, SR_TID.Y ;  /* 0x0000000000037919 */ /* 0x000e620000002200 */
[----:B0-----:R-:W-:-:S05]  /*0090*/  IMAD R0, R0, UR5, R5 ;  /* 0x0000000500007c24 */ /* 0x001fca000f8e0205 */
[----:B--2---:R-:W-:Y:S01]  /*00a0*/  ISETP.GE.AND P0, PT, R0, R17, PT ;  /* 0x000000110000720c */ /* 0x004fe20003f06270 */
[----:B-1----:R-:W-:-:S05]  /*00b0*/  IMAD R16, R16, UR4, R3 ;  /* 0x0000000410107c24 */ /* 0x002fca000f8e0203 */
[----:B---3--:R-:W-:-:S13]  /*00c0*/  ISETP.GE.OR P0, PT, R16, UR6, P0 ;  /* 0x0000000610007c0c */ /* 0x008fda0008706670 */
[----:B------:R-:W-:Y:S05]  /*00d0*/  @P0 EXIT ;  /* 0x000000000000094d */ /* 0x000fea0003800000 */
[----:B------:R-:W0:Y:S01]  /*00e0*/  LDC R19, c[0x0][0x39c] ;  /* 0x0000e700ff137b82 */ /* 0x000e220000000800 */
[----:B------:R-:W1:Y:S01]  /*00f0*/  LDCU.64 UR4, c[0x0][0x358] ;  /* 0x00006b00ff0477ac */ /* 0x000e620008000a00 */
[----:B------:R-:W-:Y:S01]  /*0100*/  HFMA2 R24, -RZ, RZ, 0, 0 ;  /* 0x00000000ff187431 */ /* 0x000fe200000001ff */
[----:B0-----:R-:W-:-:S13]  /*0110*/  ISETP.GE.AND P0, PT, R19, 0x1, PT ;  /* 0x000000011300780c */ /* 0x001fda0003f06270 */
[----:B-1----:R-:W-:Y:S05]  /*0120*/  @!P0 BRA `(.L_x_0) ;  /* 0x0000000400e08947 */ /* 0x002fea0003800000 */
[C---:B------:R-:W-:Y:S01]  /*0130*/  ISETP.GE.U32.AND P1, PT, R19.reuse, 0x8, PT ;  /* 0x000000081300780c */ /* 0x040fe20003f26070 */
[----:B------:R-:W-:Y:S01]  /*0140*/  IMAD R20, R16, R19, RZ ;  /* 0x0000001310147224 */ /* 0x000fe200078e02ff */
[----:B------:R-:W-:Y:S02]  /*0150*/  LOP3.LUT R27, R19, 0x7, RZ, 0xc0, !PT ;  /* 0x00000007131b7812 */ /* 0x000fe400078ec0ff */
[----:B------:R-:W-:Y:S02]  /*0160*/  MOV R24, RZ ;  /* 0x000000ff00187202 */ /* 0x000fe40000000f00 */
[----:B------:R-:W-:Y:S02]  /*0170*/  ISETP.NE.AND P0, PT, R27, RZ, PT ;  /* 0x000000ff1b00720c */ /* 0x000fe40003f05270 */
[----:B------:R-:W-:-:S05]  /*0180*/  MOV R21, RZ ;  /* 0x000000ff00157202 */ /* 0x000fca0000000f00 */
[----:B------:R-:W-:Y:S06]  /*0190*/  @!P1 BRA `(.L_x_1) ;  /* 0x0000000000c49947 */ /* 0x000fec0003800000 */
[----:B------:R-:W0:Y:S01]  /*01a0*/  LDC.64 R2, c[0x0][0x380] ;  /* 0x0000e000ff027b82 */ /* 0x000e220000000a00 */
[----:B------:R-:W-:Y:S02]  /*01b0*/  LOP3.LUT R21, R19, 0x7ffffff8, RZ, 0xc0, !PT ;  /* 0x7ffffff813157812 */ /* 0x000fe400078ec0ff */
[----:B------:R-:W-:Y:S02]  /*01c0*/  MOV R24, RZ ;  /* 0x000000ff00187202 */ /* 0x000fe40000000f00 */
[----:B------:R-:W-:Y:S02]  /*01d0*/  MOV R18, R0 ;  /* 0x0000000000127202 */ /* 0x000fe40000000f00 */
[----:B------:R-:W-:Y:S01]  /*01e0*/  IADD3 R22, PT, PT, -R21, RZ, RZ ;  /* 0x000000ff15167210 */ /* 0x000fe20007ffe1ff */
[----:B0-----:R-:W-:-:S03]  /*01f0*/  IMAD.WIDE.U32 R2, R20, 0x4, R2 ;  /* 0x0000000414027825 */ /* 0x001fc600078e0002 */
[----:B------:R-:W-:-:S04]  /*0200*/  IADD3 R4, P1, PT, R2, 0x10, RZ ;  /* 0x0000001002047810 */ /* 0x000fc80007f3e0ff */
[----:B------:R-:W-:-:S09]  /*0210*/  IADD3.X R5, PT, PT, RZ, R3, RZ, P1, !PT ;  /* 0x00000003ff057210 */ /* 0x000fd20000ffe4ff */
.L_x_2:
[----:B------:R-:W0:Y:S01]  /*0220*/  LDC.64 R14, c[0x0][0x388] ;  /* 0x0000e200ff0e7b82 */ /* 0x000e220000000a00 */
[----:B------:R-:W-:Y:S02]  /*0230*/  MOV R2, R4 ;  /* 0x0000000400027202 */ /* 0x000fe40000000f00 */
[----:B------:R-:W-:-:S05]  /*0240*/  MOV R3, R5 ;  /* 0x0000000500037202 */ /* 0x000fca0000000f00 */
[----:B------:R-:W2:Y:S04]  /*0250*/  LDG.E R25, desc[UR4][R2.64+-0x10] ;  /* 0xfffff00402197981 */ /* 0x000ea8000c1e1900 */
[----:B------:R-:W3:Y:S04]  /*0260*/  LDG.E R23, desc[UR4][R2.64+-0xc] ;  /* 0xfffff40402177981 */ /* 0x000ee8000c1e1900 */
[----:B------:R-:W4:Y:S04]  /*0270*/  LDG.E R29, desc[UR4][R2.64+-0x8] ;  /* 0xfffff804021d7981 */ /* 0x000f28000c1e1900 */
[----:B------:R-:W5:Y:S01]  /*0280*/  LDG.E R28, desc[UR4][R2.64+-0x4] ;  /* 0xfffffc04021c7981 */ /* 0x000f62000c1e1900 */
[----:B0-----:R-:W-:-:S05]  /*0290*/  IMAD.WIDE R14, R18, 0x4, R14 ;  /* 0x00000004120e7825 */ /* 0x001fca00078e020e */
[----:B------:R0:W2:Y:S01]  /*02a0*/  LDG.E R26, desc[UR4][R14.64] ;  /* 0x000000040e1a7981 */ /* 0x0000a2000c1e1900 */
[----:B------:R-:W-:-:S04]  /*02b0*/  IMAD.WIDE R12, R17, 0x4, R14 ;  /* 0x00000004110c7825 */ /* 0x000fc800078e020e */
[C---:B------:R-:W-:Y:S02]  /*02c0*/  IMAD.WIDE R4, R17.reuse, 0x4, R12 ;  /* 0x0000000411047825 */ /* 0x040fe400078e020c */
[----:B------:R-:W3:Y:S02]  /*02d0*/  LDG.E R12, desc[UR4][R12.64] ;  /* 0x000000040c0c7981 */ /* 0x000ee4000c1e1900 */
[C---:B------:R-:W-:Y:S02]  /*02e0*/  IMAD.WIDE R8, R17.reuse, 0x4, R4 ;  /* 0x0000000411087825 */ /* 0x040fe400078e0204 */
[----:B------:R-:W4:Y:S02]  /*02f0*/  LDG.E R4, desc[UR4][R4.64] ;  /* 0x0000000404047981 */ /* 0x000f24000c1e1900 */
[C---:B------:R-:W-:Y:S02]  /*0300*/  IMAD.WIDE R6, R17.reuse, 0x4, R8 ;  /* 0x0000000411067825 */ /* 0x040fe400078e0208 */
[----:B------:R-:W5:Y:S02]  /*0310*/  LDG.E R8, desc[UR4][R8.64] ;  /* 0x0000000408087981 */ /* 0x000f64000c1e1900 */
[----:B------:R-:W-:-:S02]  /*0320*/  IMAD.WIDE R10, R17, 0x4, R6 ;  /* 0x00000004110a7825 */ /* 0x000fc400078e0206 */
[----:B------:R-:W5:Y:S04]  /*0330*/  LDG.E R5, desc[UR4][R2.64] ;  /* 0x0000000402057981 */ /* 0x000f68000c1e1900 */
[----:B------:R-:W5:Y:S01]  /*0340*/  LDG.E R6, desc[UR4][R6.64] ;  /* 0x0000000406067981 */ /* 0x000f62000c1e1900 */
[----:B0-----:R-:W-:-:S03]  /*0350*/  IMAD.WIDE R14, R17, 0x4, R10 ;  /* 0x00000004110e7825 */ /* 0x001fc600078e020a */
[----:B------:R-:W5:Y:S04]  /*0360*/  LDG.E R10, desc[UR4][R10.64] ;  /* 0x000000040a0a7981 */ /* 0x000f68000c1e1900 */
[----:B------:R-:W5:Y:S04]  /*0370*/  LDG.E R13, desc[UR4][R14.64] ;  /* 0x000000040e0d7981 */ /* 0x000f68000c1e1900 */
[----:B------:R-:W5:Y:S04]  /*0380*/  LDG.E R7, desc[UR4][R2.64+0x4] ;  /* 0x0000040402077981 */ /* 0x000f68000c1e1900 */
[----:B------:R-:W5:Y:S01]  /*0390*/  LDG.E R9, desc[UR4][R2.64+0xc] ;  /* 0x00000c0402097981 */ /* 0x000f62000c1e1900 */
[----:B--2---:R-:W-:Y:S01]  /*03a0*/  FFMA R26, R25, R26, R24 ;  /* 0x0000001a191a7223 */ /* 0x004fe20000000018 */
[----:B------:R-:W-:-:S02]  /*03b0*/  IMAD.WIDE R24, R17, 0x4, R14 ;  /* 0x0000000411187825 */ /* 0x000fc400078e020e */
[----:B------:R-:W2:Y:S04]  /*03c0*/  LDG.E R14, desc[UR4][R2.64+0x8] ;  /* 0x00000804020e7981 */ /* 0x000ea8000c1e1900 */
[----:B------:R-:W2:Y:S01]  /*03d0*/  LDG.E R24, desc[UR4][R24.64] ;  /* 0x0000000418187981 */ /* 0x000ea2000c1e1900 */
[----:B---3--:R-:W-:Y:S01]  /*03e0*/  FFMA R12, R23, R12, R26 ;  /* 0x0000000c170c7223 */ /* 0x008fe2000000001a */
[----:B------:R-:W-:-:S03]  /*03f0*/  IADD3 R22, PT, PT, R22, 0x8, RZ ;  /* 0x0000000816167810 */ /* 0x000fc60007ffe0ff */
[----:B----4-:R-:W-:Y:S01]  /*0400*/  FFMA R29, R29, R4, R12 ;  /* 0x000000041d1d7223 */ /* 0x010fe2000000000c */
[----:B------:R-:W-:-:S03]  /*0410*/  ISETP.NE.AND P1, PT, R22, RZ, PT ;  /* 0x000000ff1600720c */ /* 0x000fc60003f25270 */
[----:B-----5:R-:W-:Y:S01]  /*0420*/  FFMA R8, R28, R8, R29 ;  /* 0x000000081c087223 */ /* 0x020fe2000000001d */
[----:B------:R-:W-:-:S03]  /*0430*/  IADD3 R4, P2, PT, R2, 0x20, RZ ;  /* 0x0000002002047810 */ /* 0x000fc60007f5e0ff */
[----:B------:R-:W-:Y:S01]  /*0440*/  FFMA R6, R5, R6, R8 ;  /* 0x0000000605067223 */ /* 0x000fe20000000008 */
[----:B------:R-:W-:Y:S02]  /*0450*/  IADD3.X R5, PT, PT, RZ, R3, RZ, P2, !PT ;  /* 0x00000003ff057210 */ /* 0x000fe400017fe4ff */
[----:B------:R-:W-:Y:S01]  /*0460*/  LEA R18, R17, R18, 0x3 ;  /* 0x0000001211127211 */ /* 0x000fe200078e18ff */
[----:B------:R-:W-:-:S04]  /*0470*/  FFMA R7, R7, R10, R6 ;  /* 0x0000000a07077223 */ /* 0x000fc80000000006 */
[----:B--2---:R-:W-:-:S04]  /*0480*/  FFMA R14, R14, R13, R7 ;  /* 0x0000000d0e0e7223 */ /* 0x004fc80000000007 */
[----:B------:R-:W-:Y:S01]  /*0490*/  FFMA R24, R9, R24, R14 ;  /* 0x0000001809187223 */ /* 0x000fe2000000000e */
[----:B------:R-:W-:Y:S06]  /*04a0*/  @P1 BRA `(.L_x_2) ;  /* 0xfffffffc005c1947 */ /* 0x000fec000383ffff */
.L_x_1:
[----:B------:R-:W-:Y:S05]  /*04b0*/  @!P0 BRA `(.L_x_0) ;  /* 0x0000000000fc8947 */ /* 0x000fea0003800000 */
[----:B------:R-:W-:Y:S02]  /*04c0*/  ISETP.GE.U32.AND P1, PT, R27, 0x4, PT ;  /* 0x000000041b00780c */ /* 0x000fe40003f26070 */
[----:B------:R-:W-:-:S04]  /*04d0*/  LOP3.LUT R14, R19, 0x3, RZ, 0xc0, !PT ;  /* 0x00000003130e7812 */ /* 0x000fc800078ec0ff */
[----:B------:R-:W-:-:S07]  /*04e0*/  ISETP.NE.AND P0, PT, R14, RZ, PT ;  /* 0x000000ff0e00720c */ /* 0x000fce0003f05270 */
[----:B------:R-:W-:Y:S06]  /*04f0*/  @!P1 BRA `(.L_x_3) ;  /* 0x00000000006c9947 */ /* 0x000fec0003800000 */
[----:B------:R-:W0:Y:S01]  /*0500*/  LDC.64 R4, c[0x0][0x388] ;  /* 0x0000e200ff047b82 */ /* 0x000e220000000a00 */
[----:B------:R-:W1:Y:S01]  /*0510*/  LDCU.64 UR6, c[0x0][0x380] ;  /* 0x00007000ff0677ac */ /* 0x000e620008000a00 */
[----:B------:R-:W-:Y:S01]  /*0520*/  IMAD R7, R21, R17, R0 ;  /* 0x0000001115077224 */ /* 0x000fe200078e0200 */
[CC--:B------:R-:W-:Y:S02]  /*0530*/  IADD3 R3, PT, PT, R20.reuse, R21.reuse, RZ ;  /* 0x0000001514037210 */ /* 0x0c0fe40007ffe0ff */
[----:B------:R-:W-:-:S03]  /*0540*/  IADD3 R8, P1, PT, R20, R21, RZ ;  /* 0x0000001514087210 */ /* 0x000fc60007f3e0ff */
[----:B------:R-:W2:Y:S01]  /*0550*/  LDC.64 R12, c[0x0][0x380] ;  /* 0x0000e000ff0c7b82 */ /* 0x000ea20000000a00 */
[----:B0-----:R-:W-:-:S04]  /*0560*/  IMAD.WIDE R4, R7, 0x4, R4 ;  /* 0x0000000407047825 */ /* 0x001fc800078e0204 */
[----:B------:R-:W-:Y:S02]  /*0570*/  IMAD.WIDE R6, R17, 0x4, R4 ;  /* 0x0000000411067825 */ /* 0x000fe400078e0204 */
[----:B------:R-:W3:Y:S02]  /*0580*/  LDG.E R4, desc[UR4][R4.64] ;  /* 0x0000000404047981 */ /* 0x000ee4000c1e1900 */
[----:B--2---:R-:W-:Y:S01]  /*0590*/  IMAD.WIDE.U32 R12, R3, 0x4, R12 ;  /* 0x00000004030c7825 */ /* 0x004fe200078e000c */
[----:B------:R-:W-:Y:S02]  /*05a0*/  IADD3.X R3, PT, PT, RZ, RZ, RZ, P1, !PT ;  /* 0x000000ffff037210 */ /* 0x000fe40000ffe4ff */
[----:B-1----:R-:W-:-:S03]  /*05b0*/  LEA R2, P1, R8, UR6, 0x2 ;  /* 0x0000000608027c11 */ /* 0x002fc6000f8210ff */
[----:B------:R-:W3:Y:S01]  /*05c0*/  LDG.E R13, desc[UR4][R12.64] ;  /* 0x000000040c0d7981 */ /* 0x000ee2000c1e1900 */
[----:B------:R-:W-:Y:S01]  /*05d0*/  LEA.HI.X R3, R8, UR7, R3, 0x2, P1 ;  /* 0x0000000708037c11 */ /* 0x000fe200088f1403 */
[C---:B------:R-:W-:Y:S02]  /*05e0*/  IMAD.WIDE R8, R17.reuse, 0x4, R6 ;  /* 0x0000000411087825 */ /* 0x040fe400078e0206 */
[----:B------:R-:W2:Y:S04]  /*05f0*/  LDG.E R6, desc[UR4][R6.64] ;  /* 0x0000000406067981 */ /* 0x000ea8000c1e1900 */
[----:B------:R-:W2:Y:S01]  /*0600*/  LDG.E R15, desc[UR4][R2.64+0x4] ;  /* 0x00000404020f7981 */ /* 0x000ea2000c1e1900 */
[----:B------:R-:W-:-:S03]  /*0610*/  IMAD.WIDE R10, R17, 0x4, R8 ;  /* 0x00000004110a7825 */ /* 0x000fc600078e0208 */
[----:B------:R-:W4:Y:S04]  /*0620*/  LDG.E R22, desc[UR4][R8.64] ;  /* 0x0000000408167981 */ /* 0x000f28000c1e1900 */
[----:B------:R-:W4:Y:S04]  /*0630*/  LDG.E R18, desc[UR4][R2.64+0x8] ;  /* 0x0000080402127981 */ /* 0x000f28000c1e1900 */
[----:B------:R-:W5:Y:S04]  /*0640*/  LDG.E R26, desc[UR4][R2.64+0xc] ;  /* 0x00000c04021a7981 */ /* 0x000f68000c1e1900 */
[----:B------:R-:W5:Y:S01]  /*0650*/  LDG.E R10, desc[UR4][R10.64] ;  /* 0x000000040a0a7981 */ /* 0x000f62000c1e1900 */
[----:B------:R-:W-:Y:S01]  /*0660*/  IADD3 R21, PT, PT, R21, 0x4, RZ ;  /* 0x0000000415157810 */ /* 0x000fe20007ffe0ff */
[----:B---3--:R-:W-:-:S04]  /*0670*/  FFMA R24, R13, R4, R24 ;  /* 0x000000040d187223 */ /* 0x008fc80000000018 */
[----:B--2---:R-:W-:-:S04]  /*0680*/  FFMA R15, R15, R6, R24 ;  /* 0x000000060f0f7223 */ /* 0x004fc80000000018 */
[----:B----4-:R-:W-:-:S04]  /*0690*/  FFMA R15, R18, R22, R15 ;  /* 0x00000016120f7223 */ /* 0x010fc8000000000f */
[----:B-----5:R-:W-:-:S07]  /*06a0*/  FFMA R24, R26, R10, R15 ;  /* 0x0000000a1a187223 */ /* 0x020fce000000000f */
.L_x_3:
[----:B------:R-:W-:Y:S05]  /*06b0*/  @!P0 BRA `(.L_x_0) ;  /* 0x00000000007c8947 */ /* 0x000fea0003800000 */
[----:B------:R-:W-:Y:S01]  /*06c0*/  ISETP.NE.AND P1, PT, R14, 0x1, PT ;  /* 0x000000010e00780c */ /* 0x000fe20003f25270 */
[----:B------:R-:W0:Y:S01]  /*06d0*/  LDC.64 R10, c[0x0][0x380] ;  /* 0x0000e000ff0a7b82 */ /* 0x000e220000000a00 */
[----:B------:R-:W-:-:S04]  /*06e0*/  LOP3.LUT R19, R19, 0x1, RZ, 0xc0, !PT ;  /* 0x0000000113137812 */ /* 0x000fc800078ec0ff */
[----:B------:R-:W-:-:S03]  /*06f0*/  ISETP.NE.U32.AND P0, PT, R19, 0x1, PT ;  /* 0x000000011300780c */ /* 0x000fc60003f05070 */
[----:B------:R-:W1:Y:S04]  /*0700*/  LDC.64 R8, c[0x0][0x388] ;  /* 0x0000e200ff087b82 */ /* 0x000e680000000a00 */
[CC--:B------:R-:W-:Y:S02]  /*0710*/  @P1 IADD3 R13, PT, PT, R20.reuse, R21.reuse, RZ ;  /* 0x00000015140d1210 */ /* 0x0c0fe40007ffe0ff */
[----:B------:R-:W-:Y:S02]  /*0720*/  @P1 IADD3 R12, P2, PT, R20, R21, RZ ;  /* 0x00000015140c1210 */ /* 0x000fe40007f5e0ff */
[----:B------:R-:W2:Y:S02]  /*0730*/  @P1 LDC.64 R2, c[0x0][0x380] ;  /* 0x0000e000ff021b82 */ /* 0x000ea40000000a00 */
[----:B------:R-:W-:-:S06]  /*0740*/  @P1 IADD3.X R14, PT, PT, RZ, RZ, RZ, P2, !PT ;  /* 0x000000ffff0e1210 */ /* 0x000fcc00017fe4ff */
[----:B------:R-:W3:Y:S01]  /*0750*/  LDC.64 R4, c[0x0][0x380] ;  /* 0x0000e000ff047b82 */ /* 0x000ee20000000a00 */
[----:B0-----:R-:W-:-:S04]  /*0760*/  @P1 IMAD.WIDE.U32 R10, R13, 0x4, R10 ;  /* 0x000000040d0a1825 */ /* 0x001fc800078e000a */
[C---:B------:R-:W-:Y:S01]  /*0770*/  @P1 IMAD R13, R21.reuse, R17, R0 ;  /* 0x00000011150d1224 */ /* 0x040fe200078e0200 */
[----:B------:R-:W-:Y:S01]  /*0780*/  @P1 IADD3 R21, PT, PT, R21, 0x2, RZ ;  /* 0x0000000215151810 */ /* 0x000fe20007ffe0ff */
[----:B------:R-:W4:Y:S01]  /*0790*/  @P1 LDG.E R11, desc[UR4][R10.64] ;  /* 0x000000040a0b1981 */ /* 0x000f22000c1e1900 */
[----:B------:R-:W0:Y:S01]  /*07a0*/  LDC.64 R6, c[0x0][0x388] ;  /* 0x0000e200ff067b82 */ /* 0x000e220000000a00 */
[----:B-1----:R-:W-:Y:S01]  /*07b0*/  @P1 IMAD.WIDE R8, R13, 0x4, R8 ;  /* 0x000000040d081825 */ /* 0x002fe200078e0208 */
[----:B------:R-:W-:Y:S02]  /*07c0*/  @!P0 IADD3 R15, PT, PT, R20, R21, RZ ;  /* 0x00000015140f8210 */ /* 0x000fe40007ffe0ff */
[----:B--2---:R-:W-:Y:S01]  /*07d0*/  @P1 LEA R2, P2, R12, R2, 0x2 ;  /* 0x000000020c021211 */ /* 0x004fe200078410ff */
[----:B------:R-:W-:-:S03]  /*07e0*/  @!P0 IMAD R21, R21, R17, R0 ;  /* 0x0000001115158224 */ /* 0x000fc600078e0200 */
[----:B------:R-:W-:Y:S01]  /*07f0*/  @P1 LEA.HI.X R3, R12, R3, R14, 0x2, P2 ;  /* 0x000000030c031211 */ /* 0x000fe200010f140e */
[----:B------:R-:W-:Y:S01]  /*0800*/  @P1 IMAD.WIDE R12, R17, 0x4, R8 ;  /* 0x00000004110c1825 */ /* 0x000fe200078e0208 */
[----:B------:R-:W4:Y:S03]  /*0810*/  @P1 LDG.E R14, desc[UR4][R8.64] ;  /* 0x00000004080e1981 */ /* 0x000f26000c1e1900 */
[----:B---3--:R-:W-:Y:S01]  /*0820*/  @!P0 IMAD.WIDE.U32 R4, R15, 0x4, R4 ;  /* 0x000000040f048825 */ /* 0x008fe200078e0004 */
[----:B------:R-:W2:Y:S04]  /*0830*/  @P1 LDG.E R2, desc[UR4][R2.64+0x4] ;  /* 0x0000040402021981 */ /* 0x000ea8000c1e1900 */
[----:B------:R-:W2:Y:S01]  /*0840*/  @P1 LDG.E R12, desc[UR4][R12.64] ;  /* 0x000000040c0c1981 */ /* 0x000ea2000c1e1900 */
[----:B0-----:R-:W-:-:S03]  /*0850*/  @!P0 IMAD.WIDE R6, R21, 0x4, R6 ;  /* 0x0000000415068825 */ /* 0x001fc600078e0206 */
[----:B------:R-:W3:Y:S04]  /*0860*/  @!P0 LDG.E R5, desc[UR4][R4.64] ;  /* 0x0000000404058981 */ /* 0x000ee8000c1e1900 */
[----:B------:R-:W3:Y:S01]  /*0870*/  @!P0 LDG.E R6, desc[UR4][R6.64] ;  /* 0x0000000406068981 */ /* 0x000ee2000c1e1900 */
[----:B----4-:R-:W-:-:S04]  /*0880*/  @P1 FFMA R11, R11, R14, R24 ;  /* 0x0000000e0b0b1223 */ /* 0x010fc80000000018 */
[----:B--2---:R-:W-:-:S04]  /*0890*/  @P1 FFMA R24, R2, R12, R11 ;  /* 0x0000000c02181223 */ /* 0x004fc8000000000b */
[----:B---3--:R-:W-:-:S07]  /*08a0*/  @!P0 FFMA R24, R5, R6, R24 ;  /* 0x0000000605188223 */ /* 0x008fce0000000018 */
.L_x_0:
[----:B------:R-:W0:Y:S01]  /*08b0*/  LDC.64 R2, c[0x0][0x390] ;  /* 0x0000e400ff027b82 */ /* 0x000e220000000a00 */
[----:B------:R-:W-:-:S04]  /*08c0*/  IMAD R17, R16, R17, R0 ;  /* 0x0000001110117224 */ /* 0x000fc800078e0200 */
[----:B0-----:R-:W-:-:S05]  /*08d0*/  IMAD.WIDE R2, R17, 0x4, R2 ;  /* 0x0000000411027825 */ /* 0x001fca00078e0202 */
[----:B------:R-:W-:Y:S01]  /*08e0*/  STG.E desc[UR4][R2.64], R24 ;  /* 0x0000001802007986 */ /* 0x000fe2000c101904 */
[----:B------:R-:W-:Y:S05]  /*08f0*/  EXIT ;  /* 0x000000000000794d */ /* 0x000fea0003800000 */
.L_x_4:
[----:B------:R-:W-:-:S00]  /*0900*/  BRA `(.L_x_4) ;  /* 0xfffffffc00fc7947 */ /* 0x000fc0000383ffff */
[----:B------:R-:W-:-:S00]  /*0910*/  NOP ;  /* 0x0000000000007918 */ /* 0x000fc00000000000 */
        /* <DEDUP_REMOVED lines=14> */
.L_x_5:


//--------------------- .nv.shared.reserved.0     --------------------------
	.section	.nv.shared.reserved.0,"aw",@nobits
	.weak		__nv_reservedSMEM_offset_0_alias
	.size		__nv_reservedSMEM_offset_0_alias, 0, 64
	.other		__nv_reservedSMEM_offset_0_alias,@"STO_CUDA_RESERVED_SHARED STV_DEFAULT"
__nv_reservedSMEM_offset_0_alias:
	.zero		0
	.zero		64


//--------------------- .nv.constant0._Z19naiveMatrixMultiplyPKfS0_Pfiii --------------------------
	.section	.nv.constant0._Z19naiveMatrixMultiplyPKfS0_Pfiii,"a",@progbits
	.sectionflags	@""
	.align	4
.nv.constant0._Z19naiveMatrixMultiplyPKfS0_Pfiii:
	.zero		932


//--------------------- SYMBOLS --------------------------

	.type		.nv.reservedSmem.offset0,@object
	.size		.nv.reservedSmem.offset0,0x4
